	.headerflags	@"EF_CUDA_TEXMODE_UNIFIED EF_CUDA_64BIT_ADDRESS EF_CUDA_ACCELERATORS EF_CUDA_SM90 EF_CUDA_VIRTUAL_SM(EF_CUDA_SM90)"
	.elftype	@"ET_EXEC"


//--------------------- .nv.info                  --------------------------
	.section	.nv.info,"",@"SHT_CUDA_INFO"
	.align	4


	//----- nvinfo : EIATTR_REGCOUNT
	.align		4
        /*0000*/ 	.byte	0x04, 0x2f
        /*0002*/ 	.short	(.L_1 - .L_0)
	.align		4
.L_0:
        /*0004*/ 	.word	index@(triton_per_fused_mean_pow_sub_9)
        /*0008*/ 	.word	0x0000000e


	//----- nvinfo : EIATTR_MIN_STACK_SIZE
	.align		4
.L_1:
        /*000c*/ 	.byte	0x04, 0x12
        /*000e*/ 	.short	(.L_3 - .L_2)
	.align		4
.L_2:
        /*0010*/ 	.word	index@(triton_per_fused_mean_pow_sub_9)
        /*0014*/ 	.word	0x00000000


	//----- nvinfo : EIATTR_FRAME_SIZE
	.align		4
.L_3:
        /*0018*/ 	.byte	0x04, 0x11
        /*001a*/ 	.short	(.L_5 - .L_4)
	.align		4
.L_4:
        /*001c*/ 	.word	index@(triton_per_fused_mean_pow_sub_9)
        /*0020*/ 	.word	0x00000000


	//----- nvinfo : EIATTR_MIN_STACK_SIZE
	.align		4
.L_5:
        /*0024*/ 	.byte	0x04, 0x12
        /*0026*/ 	.short	(.L_7 - .L_6)
	.align		4
.L_6:
        /*0028*/ 	.word	index@(triton_per_fused_mean_pow_sub_9)
        /*002c*/ 	.word	0x00000000
.L_7:


//--------------------- .nv.info.triton_per_fused_mean_pow_sub_9 --------------------------
	.section	.nv.info.triton_per_fused_mean_pow_sub_9,"",@"SHT_CUDA_INFO"
	.sectionflags	@""
	.align	4


	//----- nvinfo : EIATTR_CUDA_API_VERSION
	.align		4
        /*0000*/ 	.byte	0x04, 0x37
        /*0002*/ 	.short	(.L_9 - .L_8)
.L_8:
        /*0004*/ 	.word	0x0000007c


	//----- nvinfo : EIATTR_KPARAM_INFO
	.align		4
.L_9:
        /*0008*/ 	.byte	0x04, 0x17
        /*000a*/ 	.short	(.L_11 - .L_10)
.L_10:
        /*000c*/ 	.word	0x00000000
        /*0010*/ 	.short	0x0002
        /*0012*/ 	.short	0x0010
        /*0014*/ 	.byte	0x00, 0xf0, 0x11, 0x00


	//----- nvinfo : EIATTR_KPARAM_INFO
	.align		4
.L_11:
        /*0018*/ 	.byte	0x04, 0x17
        /*001a*/ 	.short	(.L_13 - .L_12)
.L_12:
        /*001c*/ 	.word	0x00000000
        /*0020*/ 	.short	0x0001
        /*0022*/ 	.short	0x0008
        /*0024*/ 	.byte	0x00, 0xf4, 0x21, 0x00


	//----- nvinfo : EIATTR_KPARAM_INFO
	.align		4
.L_13:
        /*0028*/ 	.byte	0x04, 0x17
        /*002a*/ 	.short	(.L_15 - .L_14)
.L_14:
        /*002c*/ 	.word	0x00000000
        /*0030*/ 	.short	0x0000
        /*0032*/ 	.short	0x0000
        /*0034*/ 	.byte	0x00, 0xf4, 0x21, 0x00


	//----- nvinfo : EIATTR_SPARSE_MMA_MASK
	.align		4
.L_15:
        /*0038*/ 	.byte	0x03, 0x50
        /*003a*/ 	.short	0x0000


	//----- nvinfo : EIATTR_MAXREG_COUNT
	.align		4
        /*003c*/ 	.byte	0x03, 0x1b
        /*003e*/ 	.short	0x00ff


	//----- nvinfo : EIATTR_COOP_GROUP_MASK_REGIDS
	.align		4
        /*0040*/ 	.byte	0x04, 0x29
        /*0042*/ 	.short	(.L_17 - .L_16)


	//   ....[0]....
.L_16:
        /*0044*/ 	.word	0xffffffff


	//   ....[1]....
        /*0048*/ 	.word	0xffffffff


	//   ....[2]....
        /*004c*/ 	.word	0xffffffff


	//   ....[3]....
        /*0050*/ 	.word	0xffffffff


	//   ....[4]....
        /*0054*/ 	.word	0xffffffff


	//   ....[5]....
        /*0058*/ 	.word	0xffffffff


	//----- nvinfo : EIATTR_COOP_GROUP_INSTR_OFFSETS
	.align		4
.L_17:
        /*005c*/ 	.byte	0x04, 0x28
        /*005e*/ 	.short	(.L_19 - .L_18)


	//   ....[0]....
.L_18:
        /*0060*/ 	.word	0x000000c0


	//   ....[1]....
        /*0064*/ 	.word	0x000000f0


	//   ....[2]....
        /*0068*/ 	.word	0x00000120


	//   ....[3]....
        /*006c*/ 	.word	0x00000150


	//   ....[4]....
        /*0070*/ 	.word	0x00000170


	//   ....[5]....
        /*0074*/ 	.word	0x00000200


	//----- nvinfo : EIATTR_EXIT_INSTR_OFFSETS
	.align		4
.L_19:
        /*0078*/ 	.byte	0x04, 0x1c
        /*007a*/ 	.short	(.L_21 - .L_20)


	//   ....[0]....
.L_20:
        /*007c*/ 	.word	0x00000240


	//   ....[1]....
        /*0080*/ 	.word	0x00000280


	//----- nvinfo : EIATTR_REQNTID
	.align		4
.L_21:
        /*0084*/ 	.byte	0x04, 0x10
        /*0086*/ 	.short	(.L_23 - .L_22)
.L_22:
        /*0088*/ 	.word	0x00000040
        /*008c*/ 	.word	0x00000001
        /*0090*/ 	.word	0x00000001


	//----- nvinfo : EIATTR_CBANK_PARAM_SIZE
	.align		4
.L_23:
        /*0094*/ 	.byte	0x03, 0x19
        /*0096*/ 	.short	0x0014


	//----- nvinfo : EIATTR_PARAM_CBANK
	.align		4
        /*0098*/ 	.byte	0x04, 0x0a
        /*009a*/ 	.short	(.L_25 - .L_24)
	.align		4
.L_24:
        /*009c*/ 	.word	index@(.nv.constant0.triton_per_fused_mean_pow_sub_9)
        /*00a0*/ 	.short	0x0210
        /*00a2*/ 	.short	0x0014


	//----- nvinfo : EIATTR_SW_WAR
	.align		4
.L_25:
        /*00a4*/ 	.byte	0x04, 0x36
        /*00a6*/ 	.short	(.L_27 - .L_26)
.L_26:
        /*00a8*/ 	.word	0x00000008
.L_27:


//--------------------- .nv.callgraph             --------------------------
	.section	.nv.callgraph,"",@"SHT_CUDA_CALLGRAPH"
	.align	4
	.sectionentsize	8
	.align		4
        /*0000*/ 	.word	0x00000000
	.align		4
        /*0004*/ 	.word	0xffffffff
	.align		4
        /*0008*/ 	.word	0x00000000
	.align		4
        /*000c*/ 	.word	0xfffffffe
	.align		4
        /*0010*/ 	.word	0x00000000
	.align		4
        /*0014*/ 	.word	0xfffffffd
	.align		4
        /*0018*/ 	.word	0x00000000
	.align		4
        /*001c*/ 	.word	0xfffffffc


//--------------------- .text.triton_per_fused_mean_pow_sub_9 --------------------------
	.section	.text.triton_per_fused_mean_pow_sub_9,"ax",@progbits
	.sectionflags	@"SHF_BARRIERS=1"
	.align	128
        .global         triton_per_fused_mean_pow_sub_9
        .type           triton_per_fused_mean_pow_sub_9,@function
        .size           triton_per_fused_mean_pow_sub_9,(.L_x_1 - triton_per_fused_mean_pow_sub_9)
        .other          triton_per_fused_mean_pow_sub_9,@"STO_CUDA_ENTRY STV_DEFAULT"
triton_per_fused_mean_pow_sub_9:
.text.triton_per_fused_mean_pow_sub_9:
[----:B------:R-:W0:Y:S02]  /*0000*/  LDC R1, c[0x0][0x28] ;  /* 0x00000a00ff017b82 */ /* 0x000e240000000800 */
[----:B------:R-:W1:Y:S01]  /*0010*/  S2R R8, SR_TID.X ;  /* 0x0000000000087919 */ /* 0x000e620000002100 */
[----:B------:R-:W2:Y:S01]  /*0020*/  LDC.64 R2, c[0x0][0x210] ;  /* 0x00008400ff027b82 */ /* 0x000ea20000000a00 */
[----:B------:R-:W-:Y:S01]  /*0030*/  ULDC.64 UR6, c[0x0][0x208] ;  /* 0x0000820000067ab9 */ /* 0x000fe20000000a00 */
[----:B-1----:R-:W-:-:S05]  /*0040*/  LOP3.LUT R5, R8, 0x3f, RZ, 0xc0, !PT ;  /* 0x0000003f08057812 */ /* 0x002fca00078ec0ff */
[----:B--2---:R-:W-:-:S06]  /*0050*/  IMAD.WIDE.U32 R2, R5, 0x4, R2 ;  /* 0x0000000405027825 */ /* 0x004fcc00078e0002 */
[----:B------:R-:W2:Y:S01]  /*0060*/  LDG.E R2, desc[UR6][R2.64] ;  /* 0x0000000602027981 */ /* 0x000ea2000c1e1900 */
[----:B------:R-:W1:Y:S01]  /*0070*/  S2UR UR5, SR_CgaCtaId ;  /* 0x00000000000579c3 */ /* 0x000e620000008800 */
[C---:B------:R-:W-:Y:S01]  /*0080*/  LOP3.LUT P0, RZ, R8.reuse, 0x1f, RZ, 0xc0, !PT ;  /* 0x0000001f08ff7812 */ /* 0x040fe2000780c0ff */
[----:B------:R-:W-:Y:S01]  /*0090*/  UMOV UR4, 0x400 ;  /* 0x0000040000047882 */ /* 0x000fe20000000000 */
[----:B------:R-:W-:Y:S01]  /*00a0*/  ISETP.GE.AND P1, PT, R8, 0x2, PT ;  /* 0x000000020800780c */ /* 0x000fe20003f26270 */
[----:B-1----:R-:W-:Y:S01]  /*00b0*/  UPRMT UR4, UR5, 0x654, UR4 ;  /* 0x0000065405047896 */ /* 0x002fe20008000004 */
[----:B--2---:R-:W1:Y:S02]  /*00c0*/  SHFL.BFLY PT, R7, R2, 0x10, 0x1f ;  /* 0x0e001f0002077f89 */ /* 0x004e6400000e0000 */
[----:B-1----:R-:W-:Y:S01]  /*00d0*/  FADD R7, R2, R7 ;  /* 0x0000000702077221 */ /* 0x002fe20000000000 */
[----:B------:R-:W-:-:S04]  /*00e0*/  SHF.R.U32.HI R2, RZ, 0x3, R8 ;  /* 0x00000003ff027819 */ /* 0x000fc80000011608 */
[----:B------:R-:W1:Y:S01]  /*00f0*/  SHFL.BFLY PT, R0, R7, 0x8, 0x1f ;  /* 0x0d001f0007007f89 */ /* 0x000e6200000e0000 */
[----:B------:R-:W-:Y:S01]  /*0100*/  LOP3.LUT R2, R2, 0x4, RZ, 0xc0, !PT ;  /* 0x0000000402027812 */ /* 0x000fe200078ec0ff */
[----:B-1----:R-:W-:-:S05]  /*0110*/  FADD R0, R7, R0 ;  /* 0x0000000007007221 */ /* 0x002fca0000000000 */
[----:B------:R-:W1:Y:S02]  /*0120*/  SHFL.BFLY PT, R9, R0, 0x4, 0x1f ;  /* 0x0c801f0000097f89 */ /* 0x000e6400000e0000 */
[----:B-1----:R-:W-:Y:S01]  /*0130*/  FADD R9, R0, R9 ;  /* 0x0000000900097221 */ /* 0x002fe20000000000 */
[----:B------:R-:W-:-:S04]  /*0140*/  LEA R0, R8, UR4, 0x2 ;  /* 0x0000000408007c11 */ /* 0x000fc8000f8e10ff */
[----:B------:R-:W1:Y:S02]  /*0150*/  SHFL.BFLY PT, R4, R9, 0x2, 0x1f ;  /* 0x0c401f0009047f89 */ /* 0x000e6400000e0000 */
[----:B-1----:R-:W-:-:S05]  /*0160*/  FADD R4, R9, R4 ;  /* 0x0000000409047221 */ /* 0x002fca0000000000 */
[----:B------:R-:W1:Y:S02]  /*0170*/  SHFL.BFLY PT, R11, R4, 0x1, 0x1f ;  /* 0x0c201f00040b7f89 */ /* 0x000e6400000e0000 */
[----:B-1----:R-:W-:Y:S01]  /*0180*/  FADD R11, R4, R11 ;  /* 0x0000000b040b7221 */ /* 0x002fe20000000000 */
[----:B------:R-:W-:-:S04]  /*0190*/  LOP3.LUT R4, R8, 0x1, RZ, 0xc0, !PT ;  /* 0x0000000108047812 */ /* 0x000fc800078ec0ff */
[----:B------:R-:W-:Y:S01]  /*01a0*/  @!P0 STS [R2+UR4], R11 ;  /* 0x0000000b02008988 */ /* 0x000fe20008000804 */
[----:B------:R-:W-:Y:S01]  /*01b0*/  BAR.SYNC.DEFER_BLOCKING 0x0 ;  /* 0x0000000000007b1d */ /* 0x000fe20000010000 */
[----:B------:R-:W-:-:S04]  /*01c0*/  ISETP.NE.U32.AND P0, PT, R4, 0x1, PT ;  /* 0x000000010400780c */ /* 0x000fc80003f05070 */
[----:B------:R-:W-:Y:S01]  /*01d0*/  ISETP.LT.AND P0, PT, R8, 0x2, P0 ;  /* 0x000000020800780c */ /* 0x000fe20000701270 */
[----:B------:R-:W1:Y:S01]  /*01e0*/  @!P1 LDS R6, [R0] ;  /* 0x0000000000069984 */ /* 0x000e620000000800 */
[----:B------:R-:W-:-:S03]  /*01f0*/  ISETP.NE.AND P1, PT, R5, RZ, PT ;  /* 0x000000ff0500720c */ /* 0x000fc60003f25270 */
[----:B-1----:R-:W1:Y:S02]  /*0200*/  SHFL.BFLY PT, R3, R6, 0x1, 0x1f ;  /* 0x0c201f0006037f89 */ /* 0x002e6400000e0000 */
[----:B-1----:R-:W-:-:S06]  /*0210*/  FADD R3, R6, R3 ;  /* 0x0000000306037221 */ /* 0x002fcc0000000000 */
[----:B------:R1:W-:Y:S01]  /*0220*/  @P0 STS [R0], R3 ;  /* 0x0000000300000388 */ /* 0x0003e20000000800 */
[----:B------:R-:W-:Y:S06]  /*0230*/  BAR.SYNC.DEFER_BLOCKING 0x0 ;  /* 0x0000000000007b1d */ /* 0x000fec0000010000 */
[----:B-1----:R-:W-:Y:S05]  /*0240*/  @P1 EXIT ;  /* 0x000000000000194d */ /* 0x002fea0003800000 */
[----:B------:R-:W0:Y:S01]  /*0250*/  LDS R5, [UR4] ;  /* 0x00000004ff057984 */ /* 0x000e220008000800 */
[----:B------:R-:W0:Y:S03]  /*0260*/  LDC.64 R2, c[0x0][0x218] ;  /* 0x00008600ff027b82 */ /* 0x000e260000000a00 */
[----:B0-----:R-:W-:Y:S01]  /*0270*/  STG.E desc[UR6][R2.64], R5 ;  /* 0x0000000502007986 */ /* 0x001fe2000c101906 */
[----:B------:R-:W-:Y:S05]  /*0280*/  EXIT ;  /* 0x000000000000794d */ /* 0x000fea0003800000 */
.L_x_0:
[----:B------:R-:W-:-:S00]  /*0290*/  BRA `(.L_x_0) ;  /* 0xfffffffc00fc7947 */ /* 0x000fc0000383ffff */
[----:B------:R-:W-:-:S00]  /*02a0*/  NOP ;  /* 0x0000000000007918 */ /* 0x000fc00000000000 */
        /* <DEDUP_REMOVED lines=13> */
.L_x_1:


//--------------------- .nv.shared.triton_per_fused_mean_pow_sub_9 --------------------------
	.section	.nv.shared.triton_per_fused_mean_pow_sub_9,"aw",@nobits
	.sectionflags	@""
	.align	16
	.zero		1024


//--------------------- .nv.constant0.triton_per_fused_mean_pow_sub_9 --------------------------
	.section	.nv.constant0.triton_per_fused_mean_pow_sub_9,"a",@progbits
	.sectionflags	@""
	.align	4
.nv.constant0.triton_per_fused_mean_pow_sub_9:
	.zero		548
